//
// Generated by NVIDIA NVVM Compiler
//
// Compiler Build ID: CL-36424714
// Cuda compilation tools, release 13.0, V13.0.88
// Based on NVVM 20.0.0
//

.version 9.0
.target sm_100
.address_size 64

	// .globl	_Z11shortKernelPfPKf

.visible .entry _Z11shortKernelPfPKf(
	.param .u64 .ptr .align 1 _Z11shortKernelPfPKf_param_0,
	.param .u64 .ptr .align 1 _Z11shortKernelPfPKf_param_1
)
{
	.reg .pred 	%p<2>;
	.reg .b32 	%r<5>;
	.reg .b32 	%f<3>;
	.reg .b64 	%rd<8>;

	ld.param.u64 	%rd1, [_Z11shortKernelPfPKf_param_0];
	ld.param.u64 	%rd2, [_Z11shortKernelPfPKf_param_1];
	mov.u32 	%r2, %ctaid.x;
	mov.u32 	%r3, %ntid.x;
	mov.u32 	%r4, %tid.x;
	mad.lo.s32 	%r1, %r2, %r3, %r4;
	setp.gt.s32 	%p1, %r1, 499999;
	@%p1 bra 	$L__BB0_2;
	cvta.to.global.u64 	%rd3, %rd2;
	cvta.to.global.u64 	%rd4, %rd1;
	mul.wide.s32 	%rd5, %r1, 4;
	add.s64 	%rd6, %rd3, %rd5;
	ld.global.f32 	%f1, [%rd6];
	mul.f32 	%f2, %f1, 0f3F9D70A4;
	add.s64 	%rd7, %rd4, %rd5;
	st.global.f32 	[%rd7], %f2;
$L__BB0_2:
	ret;

}


// ===== COMPILED SASS (sm_100) =====

	.target	sm_100

	.elftype	@"ET_EXEC"


//--------------------- .note.nv.tkinfo           --------------------------
	.section	.note.nv.tkinfo,"",@"SHT_NOTE"
	.sectionflags	@"SHF_NOTE_NV_TKINFO"
	.tkinfo
        /*0018*/ 	.word	0x00000002
        /*0030*/ 	.string	""
        /*0030*/ 	.string	"ptxas"
        /*0030*/ 	.string	"Cuda compilation tools, release 13.0, V13.0.88"
        /*0030*/ 	.string	"Build cuda_13.0.r13.0/compiler.36424714_0"
        /*0030*/ 	.string	"-arch sm_100 -m 64 "



//--------------------- .note.nv.cuinfo           --------------------------
	.section	.note.nv.cuinfo,"",@"SHT_NOTE"
	.sectionflags	@"SHF_NOTE_NV_CUINFO"
        /*0018*/ 	.short	0x0002
        /*001a*/ 	.short	0x0064
        /*001c*/ 	.short	0x0082
	.zero		2


//--------------------- .nv.info                  --------------------------
	.section	.nv.info,"",@"SHT_CUDA_INFO"
	.align	4


	//----- nvinfo : EIATTR_REGCOUNT
	.align		4
        /*0000*/ 	.byte	0x04, 0x2f
        /*0002*/ 	.short	(.L_1 - .L_0)
	.align		4
.L_0:
        /*0004*/ 	.word	index@(_Z11shortKernelPfPKf)
        /*0008*/ 	.word	0x0000000a


	//----- nvinfo : EIATTR_FRAME_SIZE
	.align		4
.L_1:
        /*000c*/ 	.byte	0x04, 0x11
        /*000e*/ 	.short	(.L_3 - .L_2)
	.align		4
.L_2:
        /*0010*/ 	.word	index@(_Z11shortKernelPfPKf)
        /*0014*/ 	.word	0x00000000


	//----- nvinfo : EIATTR_MIN_STACK_SIZE
	.align		4
.L_3:
        /*0018*/ 	.byte	0x04, 0x12
        /*001a*/ 	.short	(.L_5 - .L_4)
	.align		4
.L_4:
        /*001c*/ 	.word	index@(_Z11shortKernelPfPKf)
        /*0020*/ 	.word	0x00000000
.L_5:


//--------------------- .nv.compat                --------------------------
	.section	.nv.compat,"",@"SHT_CUDA_COMPAT_INFO"
	.align	4
        /*0000*/ 	.byte	0x02, 0x09, 0x00, 0x00, 0x02, 0x02, 0x01, 0x00, 0x02, 0x05, 0x05, 0x00, 0x03, 0x07, 0x01, 0x01
        /*0010*/ 	.byte	0x02, 0x03, 0x00, 0x00, 0x02, 0x06, 0x01, 0x00, 0x04, 0x0b, 0x08, 0x00, 0x09, 0x00, 0x00, 0x00
        /*0020*/ 	.byte	0x00, 0x00, 0x00, 0x00


//--------------------- .nv.info._Z11shortKernelPfPKf --------------------------
	.section	.nv.info._Z11shortKernelPfPKf,"",@"SHT_CUDA_INFO"
	.sectionflags	@""
	.align	4


	//----- nvinfo : EIATTR_CUDA_API_VERSION
	.align		4
        /*0000*/ 	.byte	0x04, 0x37
        /*0002*/ 	.short	(.L_7 - .L_6)
.L_6:
        /*0004*/ 	.word	0x00000082


	//----- nvinfo : EIATTR_KPARAM_INFO
	.align		4
.L_7:
        /*0008*/ 	.byte	0x04, 0x17
        /*000a*/ 	.short	(.L_9 - .L_8)
.L_8:
        /*000c*/ 	.word	0x00000000
        /*0010*/ 	.short	0x0001
        /*0012*/ 	.short	0x0008
        /*0014*/ 	.byte	0x00, 0xf5, 0x21, 0x00


	//----- nvinfo : EIATTR_KPARAM_INFO
	.align		4
.L_9:
        /*0018*/ 	.byte	0x04, 0x17
        /*001a*/ 	.short	(.L_11 - .L_10)
.L_10:
        /*001c*/ 	.word	0x00000000
        /*0020*/ 	.short	0x0000
        /*0022*/ 	.short	0x0000
        /*0024*/ 	.byte	0x00, 0xf5, 0x21, 0x00


	//----- nvinfo : EIATTR_SPARSE_MMA_MASK
	.align		4
.L_11:
        /*0028*/ 	.byte	0x03, 0x50
        /*002a*/ 	.short	0x0000


	//----- nvinfo : EIATTR_MAXREG_COUNT
	.align		4
        /*002c*/ 	.byte	0x03, 0x1b
        /*002e*/ 	.short	0x00ff


	//----- nvinfo : EIATTR_MERCURY_ISA_VERSION
	.align		4
        /*0030*/ 	.byte	0x03, 0x5f
        /*0032*/ 	.short	0x0101


	//----- nvinfo : EIATTR_VRC_CTA_INIT_COUNT
	.align		4
        /*0034*/ 	.byte	0x02, 0x4a
	.zero		1
	.zero		1


	//----- nvinfo : EIATTR_EXIT_INSTR_OFFSETS
	.align		4
        /*0038*/ 	.byte	0x04, 0x1c
        /*003a*/ 	.short	(.L_13 - .L_12)


	//   ....[0]....
.L_12:
        /*003c*/ 	.word	0x00000060


	//   ....[1]....
        /*0040*/ 	.word	0x000000f0


	//----- nvinfo : EIATTR_CBANK_PARAM_SIZE
	.align		4
.L_13:
        /*0044*/ 	.byte	0x03, 0x19
        /*0046*/ 	.short	0x0010


	//----- nvinfo : EIATTR_PARAM_CBANK
	.align		4
        /*0048*/ 	.byte	0x04, 0x0a
        /*004a*/ 	.short	(.L_15 - .L_14)
	.align		4
.L_14:
        /*004c*/ 	.word	index@(.nv.constant0._Z11shortKernelPfPKf)
        /*0050*/ 	.short	0x0380
        /*0052*/ 	.short	0x0010


	//----- nvinfo : EIATTR_SW_WAR
	.align		4
.L_15:
        /*0054*/ 	.byte	0x04, 0x36
        /*0056*/ 	.short	(.L_17 - .L_16)
.L_16:
        /*0058*/ 	.word	0x00000008
.L_17:


//--------------------- .nv.callgraph             --------------------------
	.section	.nv.callgraph,"",@"SHT_CUDA_CALLGRAPH"
	.align	4
	.sectionentsize	8
	.align		4
        /*0000*/ 	.word	0x00000000
	.align		4
        /*0004*/ 	.word	0xffffffff
	.align		4
        /*0008*/ 	.word	0x00000000
	.align		4
        /*000c*/ 	.word	0xfffffffe
	.align		4
        /*0010*/ 	.word	0x00000000
	.align		4
        /*0014*/ 	.word	0xfffffffd
	.align		4
        /*0018*/ 	.word	0x00000000
	.align		4
        /*001c*/ 	.word	0xfffffffc


//--------------------- .text._Z11shortKernelPfPKf --------------------------
	.section	.text._Z11shortKernelPfPKf,"ax",@progbits
	.align	128
        .global         _Z11shortKernelPfPKf
        .type           _Z11shortKernelPfPKf,@function
        .size           _Z11shortKernelPfPKf,(.L_x_1 - _Z11shortKernelPfPKf)
        .other          _Z11shortKernelPfPKf,@"STO_CUDA_ENTRY STV_DEFAULT"
_Z11shortKernelPfPKf:
.text._Z11shortKernelPfPKf:
[----:B------:R-:W-:Y:S01]  /*0000*/  LDC R1, c[0x0][0x37c] ;  /* 0x0000df00ff017b82 */ /* 0x000fe20000000800 */
[----:B------:R-:W0:Y:S07]  /*0010*/  S2R R0, SR_TID.X ;  /* 0x0000000000007919 */ /* 0x000e2e0000002100 */
[----:B------:R-:W0:Y:S08]  /*0020*/  S2UR UR4, SR_CTAID.X ;  /* 0x00000000000479c3 */ /* 0x000e300000002500 */
[----:B------:R-:W0:Y:S02]  /*0030*/  LDC R7, c[0x0][0x360] ;  /* 0x0000d800ff077b82 */ /* 0x000e240000000800 */
[----:B0-----:R-:W-:-:S05]  /*0040*/  IMAD R7, R7, UR4, R0 ;  /* 0x0000000407077c24 */ /* 0x001fca000f8e0200 */
[----:B------:R-:W-:-:S13]  /*0050*/  ISETP.GT.AND P0, PT, R7, 0x7a11f, PT ;  /* 0x0007a11f0700780c */ /* 0x000fda0003f04270 */
[----:B------:R-:W-:Y:S05]  /*0060*/  @P0 EXIT ;  /* 0x000000000000094d */ /* 0x000fea0003800000 */
[----:B------:R-:W0:Y:S01]  /*0070*/  LDC.64 R2, c[0x0][0x388] ;  /* 0x0000e200ff027b82 */ /* 0x000e220000000a00 */
[----:B------:R-:W1:Y:S07]  /*0080*/  LDCU.64 UR4, c[0x0][0x358] ;  /* 0x00006b00ff0477ac */ /* 0x000e6e0008000a00 */
[----:B------:R-:W2:Y:S01]  /*0090*/  LDC.64 R4, c[0x0][0x380] ;  /* 0x0000e000ff047b82 */ /* 0x000ea20000000a00 */
[----:B0-----:R-:W-:-:S06]  /*00a0*/  IMAD.WIDE R2, R7, 0x4, R2 ;  /* 0x0000000407027825 */ /* 0x001fcc00078e0202 */
[----:B-1----:R-:W3:Y:S01]  /*00b0*/  LDG.E R2, desc[UR4][R2.64] ;  /* 0x0000000402027981 */ /* 0x002ee2000c1e1900 */
[----:B--2---:R-:W-:-:S04]  /*00c0*/  IMAD.WIDE R4, R7, 0x4, R4 ;  /* 0x0000000407047825 */ /* 0x004fc800078e0204 */
[----:B---3--:R-:W-:-:S05]  /*00d0*/  FMUL R7, R2, 1.2300000190734863281 ;  /* 0x3f9d70a402077820 */ /* 0x008fca0000400000 */
[----:B------:R-:W-:Y:S01]  /*00e0*/  STG.E desc[UR4][R4.64], R7 ;  /* 0x0000000704007986 */ /* 0x000fe2000c101904 */
[----:B------:R-:W-:Y:S05]  /*00f0*/  EXIT ;  /* 0x000000000000794d */ /* 0x000fea0003800000 */
.L_x_0:
[----:B------:R-:W-:-:S00]  /*0100*/  BRA `(.L_x_0) ;  /* 0xfffffffc00fc7947 */ /* 0x000fc0000383ffff */
[----:B------:R-:W-:-:S00]  /*0110*/  NOP ;  /* 0x0000000000007918 */ /* 0x000fc00000000000 */
        /* <DEDUP_REMOVED lines=14> */
.L_x_1:


//--------------------- .nv.shared.reserved.0     --------------------------
	.section	.nv.shared.reserved.0,"aw",@nobits
	.weak		__nv_reservedSMEM_offset_0_alias
	.size		__nv_reservedSMEM_offset_0_alias, 0, 64
	.other		__nv_reservedSMEM_offset_0_alias,@"STO_CUDA_RESERVED_SHARED STV_DEFAULT"
__nv_reservedSMEM_offset_0_alias:
	.zero		0
	.zero		64


//--------------------- .nv.constant0._Z11shortKernelPfPKf --------------------------
	.section	.nv.constant0._Z11shortKernelPfPKf,"a",@progbits
	.sectionflags	@""
	.align	4
.nv.constant0._Z11shortKernelPfPKf:
	.zero		912


//--------------------- SYMBOLS --------------------------

	.type		.nv.reservedSmem.offset0,@object
	.size		.nv.reservedSmem.offset0,0x4
